	.headerflags	@"EF_CUDA_TEXMODE_UNIFIED EF_CUDA_64BIT_ADDRESS EF_CUDA_ACCELERATORS EF_CUDA_SM90 EF_CUDA_VIRTUAL_SM(EF_CUDA_SM90)"
	.elftype	@"ET_EXEC"


//--------------------- .nv.info                  --------------------------
	.section	.nv.info,"",@"SHT_CUDA_INFO"
	.align	4


	//----- nvinfo : EIATTR_REGCOUNT
	.align		4
        /*0000*/ 	.byte	0x04, 0x2f
        /*0002*/ 	.short	(.L_1 - .L_0)
	.align		4
.L_0:
        /*0004*/ 	.word	index@(triton_poi_fused_convolution_mul_sigmoid_1)
        /*0008*/ 	.word	0x0000000e


	//----- nvinfo : EIATTR_MIN_STACK_SIZE
	.align		4
.L_1:
        /*000c*/ 	.byte	0x04, 0x12
        /*000e*/ 	.short	(.L_3 - .L_2)
	.align		4
.L_2:
        /*0010*/ 	.word	index@(triton_poi_fused_convolution_mul_sigmoid_1)
        /*0014*/ 	.word	0x00000000


	//----- nvinfo : EIATTR_FRAME_SIZE
	.align		4
.L_3:
        /*0018*/ 	.byte	0x04, 0x11
        /*001a*/ 	.short	(.L_5 - .L_4)
	.align		4
.L_4:
        /*001c*/ 	.word	index@(triton_poi_fused_convolution_mul_sigmoid_1)
        /*0020*/ 	.word	0x00000000


	//----- nvinfo : EIATTR_MIN_STACK_SIZE
	.align		4
.L_5:
        /*0024*/ 	.byte	0x04, 0x12
        /*0026*/ 	.short	(.L_7 - .L_6)
	.align		4
.L_6:
        /*0028*/ 	.word	index@(triton_poi_fused_convolution_mul_sigmoid_1)
        /*002c*/ 	.word	0x00000000
.L_7:


//--------------------- .nv.info.triton_poi_fused_convolution_mul_sigmoid_1 --------------------------
	.section	.nv.info.triton_poi_fused_convolution_mul_sigmoid_1,"",@"SHT_CUDA_INFO"
	.sectionflags	@""
	.align	4


	//----- nvinfo : EIATTR_CUDA_API_VERSION
	.align		4
        /*0000*/ 	.byte	0x04, 0x37
        /*0002*/ 	.short	(.L_9 - .L_8)
.L_8:
        /*0004*/ 	.word	0x0000007c


	//----- nvinfo : EIATTR_KPARAM_INFO
	.align		4
.L_9:
        /*0008*/ 	.byte	0x04, 0x17
        /*000a*/ 	.short	(.L_11 - .L_10)
.L_10:
        /*000c*/ 	.word	0x00000000
        /*0010*/ 	.short	0x0003
        /*0012*/ 	.short	0x0018
        /*0014*/ 	.byte	0x00, 0xf0, 0x11, 0x00


	//----- nvinfo : EIATTR_KPARAM_INFO
	.align		4
.L_11:
        /*0018*/ 	.byte	0x04, 0x17
        /*001a*/ 	.short	(.L_13 - .L_12)
.L_12:
        /*001c*/ 	.word	0x00000000
        /*0020*/ 	.short	0x0002
        /*0022*/ 	.short	0x0010
        /*0024*/ 	.byte	0x00, 0xf4, 0x21, 0x00


	//----- nvinfo : EIATTR_KPARAM_INFO
	.align		4
.L_13:
        /*0028*/ 	.byte	0x04, 0x17
        /*002a*/ 	.short	(.L_15 - .L_14)
.L_14:
        /*002c*/ 	.word	0x00000000
        /*0030*/ 	.short	0x0001
        /*0032*/ 	.short	0x0008
        /*0034*/ 	.byte	0x00, 0xf4, 0x21, 0x00


	//----- nvinfo : EIATTR_KPARAM_INFO
	.align		4
.L_15:
        /*0038*/ 	.byte	0x04, 0x17
        /*003a*/ 	.short	(.L_17 - .L_16)
.L_16:
        /*003c*/ 	.word	0x00000000
        /*0040*/ 	.short	0x0000
        /*0042*/ 	.short	0x0000
        /*0044*/ 	.byte	0x00, 0xf4, 0x21, 0x00


	//----- nvinfo : EIATTR_SPARSE_MMA_MASK
	.align		4
.L_17:
        /*0048*/ 	.byte	0x03, 0x50
        /*004a*/ 	.short	0x0000


	//----- nvinfo : EIATTR_MAXREG_COUNT
	.align		4
        /*004c*/ 	.byte	0x03, 0x1b
        /*004e*/ 	.short	0x00ff


	//----- nvinfo : EIATTR_EXIT_INSTR_OFFSETS
	.align		4
        /*0050*/ 	.byte	0x04, 0x1c
        /*0052*/ 	.short	(.L_19 - .L_18)


	//   ....[0]....
.L_18:
        /*0054*/ 	.word	0x00000390


	//   ....[1]....
        /*0058*/ 	.word	0x000003b0


	//----- nvinfo : EIATTR_REQNTID
	.align		4
.L_19:
        /*005c*/ 	.byte	0x04, 0x10
        /*005e*/ 	.short	(.L_21 - .L_20)
.L_20:
        /*0060*/ 	.word	0x00000080
        /*0064*/ 	.word	0x00000001
        /*0068*/ 	.word	0x00000001


	//----- nvinfo : EIATTR_CBANK_PARAM_SIZE
	.align		4
.L_21:
        /*006c*/ 	.byte	0x03, 0x19
        /*006e*/ 	.short	0x001c


	//----- nvinfo : EIATTR_PARAM_CBANK
	.align		4
        /*0070*/ 	.byte	0x04, 0x0a
        /*0072*/ 	.short	(.L_23 - .L_22)
	.align		4
.L_22:
        /*0074*/ 	.word	index@(.nv.constant0.triton_poi_fused_convolution_mul_sigmoid_1)
        /*0078*/ 	.short	0x0210
        /*007a*/ 	.short	0x001c


	//----- nvinfo : EIATTR_SW_WAR
	.align		4
.L_23:
        /*007c*/ 	.byte	0x04, 0x36
        /*007e*/ 	.short	(.L_25 - .L_24)
.L_24:
        /*0080*/ 	.word	0x00000008
.L_25:


//--------------------- .nv.callgraph             --------------------------
	.section	.nv.callgraph,"",@"SHT_CUDA_CALLGRAPH"
	.align	4
	.sectionentsize	8
	.align		4
        /*0000*/ 	.word	0x00000000
	.align		4
        /*0004*/ 	.word	0xffffffff
	.align		4
        /*0008*/ 	.word	0x00000000
	.align		4
        /*000c*/ 	.word	0xfffffffe
	.align		4
        /*0010*/ 	.word	0x00000000
	.align		4
        /*0014*/ 	.word	0xfffffffd
	.align		4
        /*0018*/ 	.word	0x00000000
	.align		4
        /*001c*/ 	.word	0xfffffffc


//--------------------- .text.triton_poi_fused_convolution_mul_sigmoid_1 --------------------------
	.section	.text.triton_poi_fused_convolution_mul_sigmoid_1,"ax",@progbits
	.align	128
        .global         triton_poi_fused_convolution_mul_sigmoid_1
        .type           triton_poi_fused_convolution_mul_sigmoid_1,@function
        .size           triton_poi_fused_convolution_mul_sigmoid_1,(.L_x_1 - triton_poi_fused_convolution_mul_sigmoid_1)
        .other          triton_poi_fused_convolution_mul_sigmoid_1,@"STO_CUDA_ENTRY STV_DEFAULT"
triton_poi_fused_convolution_mul_sigmoid_1:
.text.triton_poi_fused_convolution_mul_sigmoid_1:
[----:B------:R-:W0:Y:S02]  /*0000*/  LDC R1, c[0x0][0x28] ;  /* 0x00000a00ff017b82 */ /* 0x000e240000000800 */
[----:B------:R-:W1:Y:S01]  /*0010*/  S2R R0, SR_TID.X ;  /* 0x0000000000007919 */ /* 0x000e620000002100 */
[----:B------:R-:W2:Y:S01]  /*0020*/  LDC.64 R6, c[0x0][0x218] ;  /* 0x00008600ff067b82 */ /* 0x000ea20000000a00 */
[----:B------:R-:W-:Y:S01]  /*0030*/  ULDC.64 UR4, c[0x0][0x208] ;  /* 0x0000820000047ab9 */ /* 0x000fe20000000a00 */
[----:B------:R-:W3:Y:S01]  /*0040*/  S2R R5, SR_CTAID.X ;  /* 0x0000000000057919 */ /* 0x000ee20000002500 */
[----:B-1----:R-:W-:Y:S02]  /*0050*/  SHF.L.U32 R0, R0, 0x1, RZ ;  /* 0x0000000100007819 */ /* 0x002fe400000006ff */
[----:B---3--:R-:W-:Y:S02]  /*0060*/  SHF.R.S32.HI R3, RZ, 0x17, R5 ;  /* 0x00000017ff037819 */ /* 0x008fe40000011405 */
[----:B------:R-:W-:Y:S02]  /*0070*/  LOP3.LUT R0, R0, 0xfe, RZ, 0xc0, !PT ;  /* 0x000000fe00007812 */ /* 0x000fe400078ec0ff */
[----:B------:R-:W-:-:S02]  /*0080*/  SGXT R3, R3, 0x1 ;  /* 0x000000010303781a */ /* 0x000fc40000000200 */
[----:B------:R-:W-:-:S04]  /*0090*/  LEA R0, R5, R0, 0x8 ;  /* 0x0000000005007211 */ /* 0x000fc800078e40ff */
[----:B------:R-:W-:Y:S02]  /*00a0*/  LEA.HI R3, R3, R0, RZ, 0x4 ;  /* 0x0000000003037211 */ /* 0x000fe400078f20ff */
[----:B------:R-:W-:Y:S02]  /*00b0*/  ISETP.GE.AND P0, PT, R0, 0x240, PT ;  /* 0x000002400000780c */ /* 0x000fe40003f06270 */
[----:B------:R-:W-:Y:S02]  /*00c0*/  SHF.R.S32.HI R4, RZ, 0x4, R3 ;  /* 0x00000004ff047819 */ /* 0x000fe40000011403 */
[----:B------:R-:W1:Y:S03]  /*00d0*/  LDC.64 R2, c[0x0][0x210] ;  /* 0x00008400ff027b82 */ /* 0x000e660000000a00 */
[----:B------:R-:W-:-:S05]  /*00e0*/  IMAD.HI R5, R4, 0x38e38e39, RZ ;  /* 0x38e38e3904057827 */ /* 0x000fca00078e02ff */
[----:B------:R-:W-:-:S04]  /*00f0*/  SHF.R.S32.HI R8, RZ, 0x1, R5 ;  /* 0x00000001ff087819 */ /* 0x000fc80000011405 */
[----:B------:R-:W-:Y:S02]  /*0100*/  LEA.HI R5, R5, R8, RZ, 0x1 ;  /* 0x0000000805057211 */ /* 0x000fe400078f08ff */
[----:B------:R-:W-:-:S03]  /*0110*/  CS2R R8, SRZ ;  /* 0x0000000000087805 */ /* 0x000fc6000001ff00 */
[----:B------:R-:W-:-:S04]  /*0120*/  IMAD R5, R5, -0x9, R4 ;  /* 0xfffffff705057824 */ /* 0x000fc800078e0204 */
[----:B--2---:R-:W-:Y:S01]  /*0130*/  IMAD.WIDE R6, R5, 0x4, R6 ;  /* 0x0000000405067825 */ /* 0x004fe200078e0206 */
[----:B------:R-:W-:-:S03]  /*0140*/  CS2R R4, SRZ ;  /* 0x0000000000047805 */ /* 0x000fc6000001ff00 */
[----:B-1----:R-:W-:Y:S01]  /*0150*/  IMAD.WIDE R2, R0, 0x4, R2 ;  /* 0x0000000400027825 */ /* 0x002fe200078e0202 */
[----:B------:R-:W2:Y:S04]  /*0160*/  @!P0 LDG.E.EL R9, desc[UR4][R6.64] ;  /* 0x0000000406098981 */ /* 0x000ea8000c2e1900 */
[----:B------:R-:W2:Y:S04]  /*0170*/  @!P0 LDG.E.64 R4, desc[UR4][R2.64] ;  /* 0x0000000402048981 */ /* 0x000ea8000c1e1b00 */
[----:B------:R-:W3:Y:S01]  /*0180*/  @!P0 LDG.E.EL R8, desc[UR4][R6.64] ;  /* 0x0000000406088981 */ /* 0x000ee2000c2e1900 */
[----:B--2---:R-:W-:Y:S01]  /*0190*/  FADD R4, R9, R4 ;  /* 0x0000000409047221 */ /* 0x004fe20000000000 */
[----:B---3--:R-:W-:-:S03]  /*01a0*/  FADD R5, R8, R5 ;  /* 0x0000000508057221 */ /* 0x008fc60000000000 */
[----:B------:R-:W-:Y:S01]  /*01b0*/  FADD R9, RZ, -R4 ;  /* 0x80000004ff097221 */ /* 0x000fe20000000000 */
[----:B------:R-:W-:-:S03]  /*01c0*/  FADD R8, RZ, -R5 ;  /* 0x80000005ff087221 */ /* 0x000fc60000000000 */
[----:B------:R-:W-:Y:S01]  /*01d0*/  FMUL R9, R9, 1.4426950216293334961 ;  /* 0x3fb8aa3b09097820 */ /* 0x000fe20000400000 */
[----:B------:R-:W-:-:S04]  /*01e0*/  FMUL R10, R8, 1.4426950216293334961 ;  /* 0x3fb8aa3b080a7820 */ /* 0x000fc80000400000 */
[----:B------:R-:W-:Y:S02]  /*01f0*/  FSETP.GEU.AND P1, PT, R9, -126, PT ;  /* 0xc2fc00000900780b */ /* 0x000fe40003f2e000 */
[----:B------:R-:W-:-:S11]  /*0200*/  FSETP.GEU.AND P2, PT, R10, -126, PT ;  /* 0xc2fc00000a00780b */ /* 0x000fd60003f4e000 */
[----:B------:R-:W-:Y:S02]  /*0210*/  @!P1 FMUL R9, R9, 0.5 ;  /* 0x3f00000009099820 */ /* 0x000fe40000400000 */
[----:B------:R-:W-:Y:S02]  /*0220*/  @!P2 FMUL R10, R10, 0.5 ;  /* 0x3f0000000a0aa820 */ /* 0x000fe40000400000 */
[----:B------:R-:W1:Y:S08]  /*0230*/  MUFU.EX2 R8, R9 ;  /* 0x0000000900087308 */ /* 0x000e700000000800 */
[----:B------:R-:W2:Y:S01]  /*0240*/  MUFU.EX2 R6, R10 ;  /* 0x0000000a00067308 */ /* 0x000ea20000000800 */
[----:B-1----:R-:W-:-:S04]  /*0250*/  @!P1 FMUL R8, R8, R8 ;  /* 0x0000000808089220 */ /* 0x002fc80000400000 */
[----:B------:R-:W-:Y:S01]  /*0260*/  FADD R8, R8, 1 ;  /* 0x3f80000008087421 */ /* 0x000fe20000000000 */
[----:B--2---:R-:W-:-:S04]  /*0270*/  @!P2 FMUL R6, R6, R6 ;  /* 0x000000060606a220 */ /* 0x004fc80000400000 */
[----:B------:R-:W-:Y:S01]  /*0280*/  FADD R11, R6, 1 ;  /* 0x3f800000060b7421 */ /* 0x000fe20000000000 */
[----:B------:R-:W-:Y:S01]  /*0290*/  FSETP.GT.AND P1, PT, R8, 8.50705917302346158658e+37, PT ;  /* 0x7e8000000800780b */ /* 0x000fe20003f24000 */
[----:B------:R-:W1:Y:S03]  /*02a0*/  LDC.64 R6, c[0x0][0x220] ;  /* 0x00008800ff067b82 */ /* 0x000e660000000a00 */
[----:B------:R-:W-:Y:S01]  /*02b0*/  FSETP.GT.AND P2, PT, R11, 8.50705917302346158658e+37, PT ;  /* 0x7e8000000b00780b */ /* 0x000fe20003f44000 */
[----:B------:R-:W-:-:S08]  /*02c0*/  HFMA2.MMA R10, -RZ, RZ, 1.625, 0 ;  /* 0x3e800000ff0a7435 */ /* 0x000fd000000001ff */
[----:B------:R-:W-:-:S04]  /*02d0*/  @P1 FMUL R8, R8, 0.25 ;  /* 0x3e80000008081820 */ /* 0x000fc80000400000 */
[----:B------:R-:W-:Y:S02]  /*02e0*/  @P2 FMUL R11, R11, 0.25 ;  /* 0x3e8000000b0b2820 */ /* 0x000fe40000400000 */
[----:B------:R-:W2:Y:S08]  /*02f0*/  MUFU.RCP R8, R8 ;  /* 0x0000000800087308 */ /* 0x000eb00000001000 */
[----:B------:R-:W3:Y:S01]  /*0300*/  MUFU.RCP R11, R11 ;  /* 0x0000000b000b7308 */ /* 0x000ee20000001000 */
[----:B------:R-:W-:-:S02]  /*0310*/  FSEL R9, R10, 1, P1 ;  /* 0x3f8000000a097808 */ /* 0x000fc40000800000 */
[----:B------:R-:W-:Y:S01]  /*0320*/  FSEL R10, R10, 1, P2 ;  /* 0x3f8000000a0a7808 */ /* 0x000fe20001000000 */
[----:B------:R4:W-:Y:S02]  /*0330*/  @!P0 STG.E.64 desc[UR4][R2.64], R4 ;  /* 0x0000000402008986 */ /* 0x0009e4000c101b04 */
[----:B--2---:R-:W-:Y:S01]  /*0340*/  FMUL R9, R8, R9 ;  /* 0x0000000908097220 */ /* 0x004fe20000400000 */
[----:B-1----:R-:W-:-:S04]  /*0350*/  IMAD.WIDE R6, R0, 0x4, R6 ;  /* 0x0000000400067825 */ /* 0x002fc800078e0206 */
[----:B------:R-:W-:Y:S01]  /*0360*/  FADD R8, R9, R9 ;  /* 0x0000000909087221 */ /* 0x000fe20000000000 */
[----:B---3--:R-:W-:-:S04]  /*0370*/  FMUL R10, R11, R10 ;  /* 0x0000000a0b0a7220 */ /* 0x008fc80000400000 */
[----:B------:R-:W-:Y:S01]  /*0380*/  FADD R9, R10, R10 ;  /* 0x0000000a0a097221 */ /* 0x000fe20000000000 */
[----:B----4-:R-:W-:Y:S06]  /*0390*/  @P0 EXIT ;  /* 0x000000000000094d */ /* 0x010fec0003800000 */
[----:B------:R-:W-:Y:S01]  /*03a0*/  STG.E.64 desc[UR4][R6.64], R8 ;  /* 0x0000000806007986 */ /* 0x000fe2000c101b04 */
[----:B------:R-:W-:Y:S05]  /*03b0*/  EXIT ;  /* 0x000000000000794d */ /* 0x000fea0003800000 */
.L_x_0:
[----:B------:R-:W-:-:S00]  /*03c0*/  BRA `(.L_x_0) ;  /* 0xfffffffc00fc7947 */ /* 0x000fc0000383ffff */
[----:B------:R-:W-:-:S00]  /*03d0*/  NOP ;  /* 0x0000000000007918 */ /* 0x000fc00000000000 */
        /* <DEDUP_REMOVED lines=10> */
.L_x_1:


//--------------------- .nv.constant0.triton_poi_fused_convolution_mul_sigmoid_1 --------------------------
	.section	.nv.constant0.triton_poi_fused_convolution_mul_sigmoid_1,"a",@progbits
	.sectionflags	@""
	.align	4
.nv.constant0.triton_poi_fused_convolution_mul_sigmoid_1:
	.zero		556
